//
// Generated by NVIDIA NVVM Compiler
//
// Compiler Build ID: CL-36424714
// Cuda compilation tools, release 13.0, V13.0.88
// Based on NVVM 20.0.0
//

.version 9.0
.target sm_100
.address_size 64

	// .globl	_Z15persistent_funcPA1000_8bag_elemPFPvS2_EPjS5_j
.global .align 8 .u64 function;
// _ZZ15persistent_funcPA1000_8bag_elemPFPvS2_EPjS5_jE17__SMC_workingCTAs has been demoted

.visible .entry _Z15persistent_funcPA1000_8bag_elemPFPvS2_EPjS5_j(
	.param .u64 .ptr .align 1 _Z15persistent_funcPA1000_8bag_elemPFPvS2_EPjS5_j_param_0,
	.param .u64 .ptr .align 1 _Z15persistent_funcPA1000_8bag_elemPFPvS2_EPjS5_j_param_1,
	.param .u64 .ptr .align 1 _Z15persistent_funcPA1000_8bag_elemPFPvS2_EPjS5_j_param_2,
	.param .u64 .ptr .align 1 _Z15persistent_funcPA1000_8bag_elemPFPvS2_EPjS5_j_param_3,
	.param .u32 _Z15persistent_funcPA1000_8bag_elemPFPvS2_EPjS5_j_param_4
)
{
	.reg .pred 	%p<2>;
	.reg .b32 	%r<11>;
	.reg .b64 	%rd<19>;
	// demoted variable
	.shared .align 4 .u32 _ZZ15persistent_funcPA1000_8bag_elemPFPvS2_EPjS5_jE17__SMC_workingCTAs;
	ld.param.u64 	%rd1, [_Z15persistent_funcPA1000_8bag_elemPFPvS2_EPjS5_j_param_0];
	ld.param.u64 	%rd2, [_Z15persistent_funcPA1000_8bag_elemPFPvS2_EPjS5_j_param_1];
	ld.param.u64 	%rd4, [_Z15persistent_funcPA1000_8bag_elemPFPvS2_EPjS5_j_param_2];
	ld.param.u64 	%rd3, [_Z15persistent_funcPA1000_8bag_elemPFPvS2_EPjS5_j_param_3];
	ld.param.u32 	%r3, [_Z15persistent_funcPA1000_8bag_elemPFPvS2_EPjS5_j_param_4];
	cvta.to.global.u64 	%rd5, %rd4;
	// begin inline asm
	mov.u32 %r4, %smid;
	// end inline asm
	mul.wide.u32 	%rd6, %r4, 4;
	add.s64 	%rd7, %rd5, %rd6;
	atom.global.inc.u32 	%r5, [%rd7], 2147483647;
	st.shared.u32 	[_ZZ15persistent_funcPA1000_8bag_elemPFPvS2_EPjS5_jE17__SMC_workingCTAs], %r5;
	bar.sync 	0;
	ld.shared.u32 	%r2, [_ZZ15persistent_funcPA1000_8bag_elemPFPvS2_EPjS5_jE17__SMC_workingCTAs];
	setp.ge.u32 	%p1, %r2, %r3;
	@%p1 bra 	$L__BB0_2;
	cvta.to.global.u64 	%rd8, %rd3;
	cvta.to.global.u64 	%rd9, %rd1;
	mad.lo.s32 	%r6, %r4, %r3, %r2;
	mul.wide.u32 	%rd10, %r4, 16000;
	add.s64 	%rd11, %rd9, %rd10;
	mov.u32 	%r7, %ntid.x;
	mov.u32 	%r8, %tid.x;
	mul.wide.s32 	%rd12, %r6, 4;
	add.s64 	%rd13, %rd8, %rd12;
	ld.global.u32 	%r9, [%rd13];
	mad.lo.s32 	%r10, %r9, %r7, %r8;
	mul.wide.s32 	%rd14, %r10, 16;
	add.s64 	%rd15, %rd11, %rd14;
	ld.global.u64 	%rd16, [%rd15+8];
	{ // callseq 0, 0
	.param .b64 param0;
	st.param.b64 	[param0], %rd16;
	.param .b64 retval0;
	prototype_0 : .callprototype (.param .b64 _) _ (.param .b64 _);
	call (retval0), 
	%rd2, 
	(
	param0
	)
	, prototype_0;
	ld.param.b64 	%rd17, [retval0];
	} // callseq 0
$L__BB0_2:
	ret;

}


// ===== COMPILED SASS (sm_100) =====

	.target	sm_100

	.elftype	@"ET_EXEC"


//--------------------- .note.nv.tkinfo           --------------------------
	.section	.note.nv.tkinfo,"",@"SHT_NOTE"
	.sectionflags	@"SHF_NOTE_NV_TKINFO"
	.tkinfo
        /*0018*/ 	.word	0x00000002
        /*0030*/ 	.string	""
        /*0030*/ 	.string	"ptxas"
        /*0030*/ 	.string	"Cuda compilation tools, release 13.0, V13.0.88"
        /*0030*/ 	.string	"Build cuda_13.0.r13.0/compiler.36424714_0"
        /*0030*/ 	.string	"-arch sm_100 -m 64 "



//--------------------- .note.nv.cuinfo           --------------------------
	.section	.note.nv.cuinfo,"",@"SHT_NOTE"
	.sectionflags	@"SHF_NOTE_NV_CUINFO"
        /*0018*/ 	.short	0x0002
        /*001a*/ 	.short	0x0064
        /*001c*/ 	.short	0x0082
	.zero		2


//--------------------- .nv.info                  --------------------------
	.section	.nv.info,"",@"SHT_CUDA_INFO"
	.align	4


	//----- nvinfo : EIATTR_REGCOUNT
	.align		4
        /*0000*/ 	.byte	0x04, 0x2f
        /*0002*/ 	.short	(.L_2 - .L_1)
	.align		4
.L_1:
        /*0004*/ 	.word	index@(_Z15persistent_funcPA1000_8bag_elemPFPvS2_EPjS5_j)
        /*0008*/ 	.word	0x00000018


	//----- nvinfo : EIATTR_FRAME_SIZE
	.align		4
.L_2:
        /*000c*/ 	.byte	0x04, 0x11
        /*000e*/ 	.short	(.L_4 - .L_3)
	.align		4
.L_3:
        /*0010*/ 	.word	index@(_Z15persistent_funcPA1000_8bag_elemPFPvS2_EPjS5_j)
        /*0014*/ 	.word	0x00000000


	//----- nvinfo : EIATTR_MIN_STACK_SIZE
	.align		4
.L_4:
        /*0018*/ 	.byte	0x04, 0x12
        /*001a*/ 	.short	(.L_6 - .L_5)
	.align		4
.L_5:
        /*001c*/ 	.word	index@(_Z15persistent_funcPA1000_8bag_elemPFPvS2_EPjS5_j)
        /*0020*/ 	.word	0x00000000
.L_6:


//--------------------- .nv.compat                --------------------------
	.section	.nv.compat,"",@"SHT_CUDA_COMPAT_INFO"
	.align	4
        /*0000*/ 	.byte	0x02, 0x09, 0x00, 0x00, 0x02, 0x02, 0x01, 0x00, 0x02, 0x05, 0x05, 0x00, 0x03, 0x07, 0x01, 0x01
        /*0010*/ 	.byte	0x02, 0x03, 0x00, 0x00, 0x02, 0x06, 0x01, 0x00, 0x04, 0x0b, 0x08, 0x00, 0x09, 0x00, 0x00, 0x00
        /*0020*/ 	.byte	0x00, 0x00, 0x00, 0x00


//--------------------- .nv.info._Z15persistent_funcPA1000_8bag_elemPFPvS2_EPjS5_j --------------------------
	.section	.nv.info._Z15persistent_funcPA1000_8bag_elemPFPvS2_EPjS5_j,"",@"SHT_CUDA_INFO"
	.sectionflags	@""
	.align	4


	//----- nvinfo : EIATTR_CUDA_API_VERSION
	.align		4
        /*0000*/ 	.byte	0x04, 0x37
        /*0002*/ 	.short	(.L_8 - .L_7)
.L_7:
        /*0004*/ 	.word	0x00000082


	//----- nvinfo : EIATTR_KPARAM_INFO
	.align		4
.L_8:
        /*0008*/ 	.byte	0x04, 0x17
        /*000a*/ 	.short	(.L_10 - .L_9)
.L_9:
        /*000c*/ 	.word	0x00000000
        /*0010*/ 	.short	0x0004
        /*0012*/ 	.short	0x0020
        /*0014*/ 	.byte	0x00, 0xf0, 0x11, 0x00


	//----- nvinfo : EIATTR_KPARAM_INFO
	.align		4
.L_10:
        /*0018*/ 	.byte	0x04, 0x17
        /*001a*/ 	.short	(.L_12 - .L_11)
.L_11:
        /*001c*/ 	.word	0x00000000
        /*0020*/ 	.short	0x0003
        /*0022*/ 	.short	0x0018
        /*0024*/ 	.byte	0x00, 0xf5, 0x21, 0x00


	//----- nvinfo : EIATTR_KPARAM_INFO
	.align		4
.L_12:
        /*0028*/ 	.byte	0x04, 0x17
        /*002a*/ 	.short	(.L_14 - .L_13)
.L_13:
        /*002c*/ 	.word	0x00000000
        /*0030*/ 	.short	0x0002
        /*0032*/ 	.short	0x0010
        /*0034*/ 	.byte	0x00, 0xf5, 0x21, 0x00


	//----- nvinfo : EIATTR_KPARAM_INFO
	.align		4
.L_14:
        /*0038*/ 	.byte	0x04, 0x17
        /*003a*/ 	.short	(.L_16 - .L_15)
.L_15:
        /*003c*/ 	.word	0x00000000
        /*0040*/ 	.short	0x0001
        /*0042*/ 	.short	0x0008
        /*0044*/ 	.byte	0x00, 0xf5, 0x21, 0x00


	//----- nvinfo : EIATTR_KPARAM_INFO
	.align		4
.L_16:
        /*0048*/ 	.byte	0x04, 0x17
        /*004a*/ 	.short	(.L_18 - .L_17)
.L_17:
        /*004c*/ 	.word	0x00000000
        /*0050*/ 	.short	0x0000
        /*0052*/ 	.short	0x0000
        /*0054*/ 	.byte	0x00, 0xf5, 0x21, 0x00


	//----- nvinfo : EIATTR_SPARSE_MMA_MASK
	.align		4
.L_18:
        /*0058*/ 	.byte	0x03, 0x50
        /*005a*/ 	.short	0x0000


	//----- nvinfo : EIATTR_MAXREG_COUNT
	.align		4
        /*005c*/ 	.byte	0x03, 0x1b
        /*005e*/ 	.short	0x00ff


	//----- nvinfo : EIATTR_NUM_BARRIERS
	.align		4
        /*0060*/ 	.byte	0x02, 0x4c
        /*0062*/ 	.byte	0x01
	.zero		1


	//----- nvinfo : EIATTR_MERCURY_ISA_VERSION
	.align		4
        /*0064*/ 	.byte	0x03, 0x5f
        /*0066*/ 	.short	0x0101


	//----- nvinfo : EIATTR_VRC_CTA_INIT_COUNT
	.align		4
        /*0068*/ 	.byte	0x02, 0x4a
	.zero		1
	.zero		1


	//----- nvinfo : EIATTR_EXIT_INSTR_OFFSETS
	.align		4
        /*006c*/ 	.byte	0x04, 0x1c
        /*006e*/ 	.short	(.L_20 - .L_19)


	//   ....[0]....
.L_19:
        /*0070*/ 	.word	0x000000f0


	//   ....[1]....
        /*0074*/ 	.word	0x000001f0


	//----- nvinfo : EIATTR_CBANK_PARAM_SIZE
	.align		4
.L_20:
        /*0078*/ 	.byte	0x03, 0x19
        /*007a*/ 	.short	0x0024


	//----- nvinfo : EIATTR_PARAM_CBANK
	.align		4
        /*007c*/ 	.byte	0x04, 0x0a
        /*007e*/ 	.short	(.L_22 - .L_21)
	.align		4
.L_21:
        /*0080*/ 	.word	index@(.nv.constant0._Z15persistent_funcPA1000_8bag_elemPFPvS2_EPjS5_j)
        /*0084*/ 	.short	0x0380
        /*0086*/ 	.short	0x0024


	//----- nvinfo : EIATTR_SW_WAR
	.align		4
.L_22:
        /*0088*/ 	.byte	0x04, 0x36
        /*008a*/ 	.short	(.L_24 - .L_23)
.L_23:
        /*008c*/ 	.word	0x00000008
.L_24:


//--------------------- .nv.callgraph             --------------------------
	.section	.nv.callgraph,"",@"SHT_CUDA_CALLGRAPH"
	.align	4
	.sectionentsize	8
	.align		4
        /*0000*/ 	.word	0x00000000
	.align		4
        /*0004*/ 	.word	0xffffffff
	.align		4
        /*0008*/ 	.word	0x00000000
	.align		4
        /*000c*/ 	.word	0xfffffffe
	.align		4
        /*0010*/ 	.word	0x00000000
	.align		4
        /*0014*/ 	.word	0xfffffffd
	.align		4
        /*0018*/ 	.word	0x00000000
	.align		4
        /*001c*/ 	.word	0xfffffffc


//--------------------- .nv.constant4             --------------------------
	.section	.nv.constant4,"a",@progbits
	.align	8
	.align		8
.nv.constant4:
        /*0000*/ 	.dword	function


//--------------------- .text._Z15persistent_funcPA1000_8bag_elemPFPvS2_EPjS5_j --------------------------
	.section	.text._Z15persistent_funcPA1000_8bag_elemPFPvS2_EPjS5_j,"ax",@progbits
	.align	128
        .global         _Z15persistent_funcPA1000_8bag_elemPFPvS2_EPjS5_j
        .type           _Z15persistent_funcPA1000_8bag_elemPFPvS2_EPjS5_j,@function
        .size           _Z15persistent_funcPA1000_8bag_elemPFPvS2_EPjS5_j,(.L_x_1 - _Z15persistent_funcPA1000_8bag_elemPFPvS2_EPjS5_j)
        .other          _Z15persistent_funcPA1000_8bag_elemPFPvS2_EPjS5_j,@"STO_CUDA_ENTRY STV_DEFAULT"
_Z15persistent_funcPA1000_8bag_elemPFPvS2_EPjS5_j:
.text._Z15persistent_funcPA1000_8bag_elemPFPvS2_EPjS5_j:
[----:B------:R-:W-:Y:S01]  /*0000*/  LDC R1, c[0x0][0x37c] ;  /* 0x0000df00ff017b82 */ /* 0x000fe20000000800 */
[----:B------:R-:W0:Y:S07]  /*0010*/  S2R R5, SR_VIRTUALSMID ;  /* 0x0000000000057919 */ /* 0x000e2e0000004300 */
[----:B------:R-:W0:Y:S01]  /*0020*/  LDC.64 R2, c[0x0][0x390] ;  /* 0x0000e400ff027b82 */ /* 0x000e220000000a00 */
[----:B------:R-:W1:Y:S01]  /*0030*/  LDCU.64 UR6, c[0x0][0x358] ;  /* 0x00006b00ff0677ac */ /* 0x000e620008000a00 */
[----:B------:R-:W-:Y:S01]  /*0040*/  MOV R7, 0x7fffffff ;  /* 0x7fffffff00077802 */ /* 0x000fe20000000f00 */
[----:B0-----:R-:W-:-:S06]  /*0050*/  IMAD.WIDE.U32 R2, R5, 0x4, R2 ;  /* 0x0000000405027825 */ /* 0x001fcc00078e0002 */
[----:B-1----:R-:W2:Y:S01]  /*0060*/  ATOMG.E.INC.STRONG.GPU PT, R2, desc[UR6][R2.64], R7 ;  /* 0x80000007020279a8 */ /* 0x002ea200099ef106 */
[----:B------:R-:W0:Y:S01]  /*0070*/  S2UR UR5, SR_CgaCtaId ;  /* 0x00000000000579c3 */ /* 0x000e220000008800 */
[----:B------:R-:W-:Y:S02]  /*0080*/  UMOV UR4, 0x400 ;  /* 0x0000040000047882 */ /* 0x000fe40000000000 */
[----:B0-----:R-:W-:-:S09]  /*0090*/  ULEA UR4, UR5, UR4, 0x18 ;  /* 0x0000000405047291 */ /* 0x001fd2000f8ec0ff */
[----:B--2---:R-:W-:Y:S01]  /*00a0*/  STS [UR4], R2 ;  /* 0x00000002ff007988 */ /* 0x004fe20008000804 */
[----:B------:R-:W-:Y:S06]  /*00b0*/  BAR.SYNC.DEFER_BLOCKING 0x0 ;  /* 0x0000000000007b1d */ /* 0x000fec0000010000 */
[----:B------:R-:W0:Y:S01]  /*00c0*/  LDS R0, [UR4] ;  /* 0x00000004ff007984 */ /* 0x000e220008000800 */
[----:B------:R-:W0:Y:S02]  /*00d0*/  LDCU UR4, c[0x0][0x3a0] ;  /* 0x00007400ff0477ac */ /* 0x000e240008000800 */
[----:B0-----:R-:W-:-:S13]  /*00e0*/  ISETP.GE.U32.AND P0, PT, R0, UR4, PT ;  /* 0x0000000400007c0c */ /* 0x001fda000bf06070 */
[----:B------:R-:W-:Y:S05]  /*00f0*/  @P0 EXIT ;  /* 0x000000000000094d */ /* 0x000fea0003800000 */
[----:B------:R-:W0:Y:S01]  /*0100*/  LDC.64 R6, c[0x0][0x398] ;  /* 0x0000e600ff067b82 */ /* 0x000e220000000a00 */
[----:B------:R-:W-:-:S04]  /*0110*/  IMAD R3, R5, UR4, R0 ;  /* 0x0000000405037c24 */ /* 0x000fc8000f8e0200 */
[----:B0-----:R-:W-:Y:S01]  /*0120*/  IMAD.WIDE R6, R3, 0x4, R6 ;  /* 0x0000000403067825 */ /* 0x001fe200078e0206 */
[----:B------:R-:W0:Y:S02]  /*0130*/  S2R R9, SR_TID.X ;  /* 0x0000000000097919 */ /* 0x000e240000002100 */
[----:B------:R-:W1:Y:S03]  /*0140*/  LDC.64 R2, c[0x0][0x380] ;  /* 0x0000e000ff027b82 */ /* 0x000e660000000a00 */
[----:B------:R-:W0:Y:S01]  /*0150*/  LDG.E R6, desc[UR6][R6.64] ;  /* 0x0000000606067981 */ /* 0x000e22000c1e1900 */
[----:B------:R-:W0:Y:S01]  /*0160*/  LDCU UR4, c[0x0][0x360] ;  /* 0x00006c00ff0477ac */ /* 0x000e220008000800 */
[----:B-1----:R-:W-:-:S04]  /*0170*/  IMAD.WIDE.U32 R2, R5, 0x3e80, R2 ;  /* 0x00003e8005027825 */ /* 0x002fc800078e0002 */
[----:B0-----:R-:W-:-:S04]  /*0180*/  IMAD R5, R6, UR4, R9 ;  /* 0x0000000406057c24 */ /* 0x001fc8000f8e0209 */
[----:B------:R-:W-:Y:S02]  /*0190*/  IMAD.WIDE R4, R5, 0x10, R2 ;  /* 0x0000001005047825 */ /* 0x000fe400078e0202 */
[----:B------:R-:W0:Y:S04]  /*01a0*/  LDC.64 R2, c[0x0][0x388] ;  /* 0x0000e200ff027b82 */ /* 0x000e280000000a00 */
[----:B------:R-:W5:Y:S01]  /*01b0*/  LDG.E.64 R4, desc[UR6][R4.64+0x8] ;  /* 0x0000080604047981 */ /* 0x000f62000c1e1b00 */
[----:B------:R-:W-:Y:S01]  /*01c0*/  HFMA2 R21, -RZ, RZ, 0, 0 ;  /* 0x00000000ff157431 */ /* 0x000fe200000001ff */
[----:B------:R-:W-:-:S07]  /*01d0*/  MOV R20, 0x1f0 ;  /* 0x000001f000147802 */ /* 0x000fce0000000f00 */
[----:B0----5:R-:W-:Y:S05]  /*01e0*/  CALL.REL.NOINC R2 `(_Z15persistent_funcPA1000_8bag_elemPFPvS2_EPjS5_j) ;  /* 0xfffffffc02847344 */ /* 0x021fea0003c3ffff */
[----:B------:R-:W-:Y:S05]  /*01f0*/  EXIT ;  /* 0x000000000000794d */ /* 0x000fea0003800000 */
.L_x_0:
[----:B------:R-:W-:-:S00]  /*0200*/  BRA `(.L_x_0) ;  /* 0xfffffffc00fc7947 */ /* 0x000fc0000383ffff */
[----:B------:R-:W-:-:S00]  /*0210*/  NOP ;  /* 0x0000000000007918 */ /* 0x000fc00000000000 */
        /* <DEDUP_REMOVED lines=14> */
.L_x_1:


//--------------------- .nv.shared._Z15persistent_funcPA1000_8bag_elemPFPvS2_EPjS5_j --------------------------
	.section	.nv.shared._Z15persistent_funcPA1000_8bag_elemPFPvS2_EPjS5_j,"aw",@nobits
	.sectionflags	@""
	.align	4
.nv.shared._Z15persistent_funcPA1000_8bag_elemPFPvS2_EPjS5_j:
	.zero		1028


//--------------------- .nv.shared.reserved.0     --------------------------
	.section	.nv.shared.reserved.0,"aw",@nobits
	.weak		__nv_reservedSMEM_offset_0_alias
	.size		__nv_reservedSMEM_offset_0_alias, 0, 64
	.other		__nv_reservedSMEM_offset_0_alias,@"STO_CUDA_RESERVED_SHARED STV_DEFAULT"
__nv_reservedSMEM_offset_0_alias:
	.zero		0
	.zero		64


//--------------------- .nv.global                --------------------------
	.section	.nv.global,"aw",@nobits
	.align	8
.nv.global:
	.type		function,@object
	.size		function,(.L_0 - function)
function:
	.zero		8
.L_0:


//--------------------- .nv.constant0._Z15persistent_funcPA1000_8bag_elemPFPvS2_EPjS5_j --------------------------
	.section	.nv.constant0._Z15persistent_funcPA1000_8bag_elemPFPvS2_EPjS5_j,"a",@progbits
	.sectionflags	@""
	.align	4
.nv.constant0._Z15persistent_funcPA1000_8bag_elemPFPvS2_EPjS5_j:
	.zero		932


//--------------------- SYMBOLS --------------------------

	.type		.nv.reservedSmem.offset0,@object
	.size		.nv.reservedSmem.offset0,0x4
	.type		.nv.reservedSmem.cap,@object
	.size		.nv.reservedSmem.cap,0x4
